//
// Generated by NVIDIA NVVM Compiler
//
// Compiler Build ID: CL-36424714
// Cuda compilation tools, release 13.0, V13.0.88
// Based on NVVM 20.0.0
//

.version 9.0
.target sm_100
.address_size 64

	// .globl	_Z10matrix_addPKfS0_Pfi

.visible .entry _Z10matrix_addPKfS0_Pfi(
	.param .u64 .ptr .align 1 _Z10matrix_addPKfS0_Pfi_param_0,
	.param .u64 .ptr .align 1 _Z10matrix_addPKfS0_Pfi_param_1,
	.param .u64 .ptr .align 1 _Z10matrix_addPKfS0_Pfi_param_2,
	.param .u32 _Z10matrix_addPKfS0_Pfi_param_3
)
{
	.reg .pred 	%p<2>;
	.reg .b32 	%r<7>;
	.reg .b32 	%f<4>;
	.reg .b64 	%rd<11>;

	ld.param.u64 	%rd1, [_Z10matrix_addPKfS0_Pfi_param_0];
	ld.param.u64 	%rd2, [_Z10matrix_addPKfS0_Pfi_param_1];
	ld.param.u64 	%rd3, [_Z10matrix_addPKfS0_Pfi_param_2];
	ld.param.u32 	%r2, [_Z10matrix_addPKfS0_Pfi_param_3];
	mov.u32 	%r3, %ntid.x;
	mov.u32 	%r4, %ctaid.x;
	mov.u32 	%r5, %tid.x;
	mad.lo.s32 	%r1, %r3, %r4, %r5;
	mul.lo.s32 	%r6, %r2, %r2;
	setp.ge.s32 	%p1, %r1, %r6;
	@%p1 bra 	$L__BB0_2;
	cvta.to.global.u64 	%rd4, %rd1;
	cvta.to.global.u64 	%rd5, %rd2;
	cvta.to.global.u64 	%rd6, %rd3;
	mul.wide.s32 	%rd7, %r1, 4;
	add.s64 	%rd8, %rd4, %rd7;
	ld.global.f32 	%f1, [%rd8];
	add.s64 	%rd9, %rd5, %rd7;
	ld.global.f32 	%f2, [%rd9];
	add.f32 	%f3, %f1, %f2;
	add.s64 	%rd10, %rd6, %rd7;
	st.global.f32 	[%rd10], %f3;
$L__BB0_2:
	ret;

}


// ===== COMPILED SASS (sm_100) =====

	.target	sm_100

	.elftype	@"ET_EXEC"


//--------------------- .note.nv.tkinfo           --------------------------
	.section	.note.nv.tkinfo,"",@"SHT_NOTE"
	.sectionflags	@"SHF_NOTE_NV_TKINFO"
	.tkinfo
        /*0018*/ 	.word	0x00000002
        /*0030*/ 	.string	""
        /*0030*/ 	.string	"ptxas"
        /*0030*/ 	.string	"Cuda compilation tools, release 13.0, V13.0.88"
        /*0030*/ 	.string	"Build cuda_13.0.r13.0/compiler.36424714_0"
        /*0030*/ 	.string	"-arch sm_100 -m 64 "



//--------------------- .note.nv.cuinfo           --------------------------
	.section	.note.nv.cuinfo,"",@"SHT_NOTE"
	.sectionflags	@"SHF_NOTE_NV_CUINFO"
        /*0018*/ 	.short	0x0002
        /*001a*/ 	.short	0x0064
        /*001c*/ 	.short	0x0082
	.zero		2


//--------------------- .nv.info                  --------------------------
	.section	.nv.info,"",@"SHT_CUDA_INFO"
	.align	4


	//----- nvinfo : EIATTR_REGCOUNT
	.align		4
        /*0000*/ 	.byte	0x04, 0x2f
        /*0002*/ 	.short	(.L_1 - .L_0)
	.align		4
.L_0:
        /*0004*/ 	.word	index@(_Z10matrix_addPKfS0_Pfi)
        /*0008*/ 	.word	0x0000000c


	//----- nvinfo : EIATTR_FRAME_SIZE
	.align		4
.L_1:
        /*000c*/ 	.byte	0x04, 0x11
        /*000e*/ 	.short	(.L_3 - .L_2)
	.align		4
.L_2:
        /*0010*/ 	.word	index@(_Z10matrix_addPKfS0_Pfi)
        /*0014*/ 	.word	0x00000000


	//----- nvinfo : EIATTR_MIN_STACK_SIZE
	.align		4
.L_3:
        /*0018*/ 	.byte	0x04, 0x12
        /*001a*/ 	.short	(.L_5 - .L_4)
	.align		4
.L_4:
        /*001c*/ 	.word	index@(_Z10matrix_addPKfS0_Pfi)
        /*0020*/ 	.word	0x00000000
.L_5:


//--------------------- .nv.compat                --------------------------
	.section	.nv.compat,"",@"SHT_CUDA_COMPAT_INFO"
	.align	4
        /*0000*/ 	.byte	0x02, 0x09, 0x00, 0x00, 0x02, 0x02, 0x01, 0x00, 0x02, 0x05, 0x05, 0x00, 0x03, 0x07, 0x01, 0x01
        /*0010*/ 	.byte	0x02, 0x03, 0x00, 0x00, 0x02, 0x06, 0x01, 0x00, 0x04, 0x0b, 0x08, 0x00, 0x09, 0x00, 0x00, 0x00
        /*0020*/ 	.byte	0x00, 0x00, 0x00, 0x00


//--------------------- .nv.info._Z10matrix_addPKfS0_Pfi --------------------------
	.section	.nv.info._Z10matrix_addPKfS0_Pfi,"",@"SHT_CUDA_INFO"
	.sectionflags	@""
	.align	4


	//----- nvinfo : EIATTR_CUDA_API_VERSION
	.align		4
        /*0000*/ 	.byte	0x04, 0x37
        /*0002*/ 	.short	(.L_7 - .L_6)
.L_6:
        /*0004*/ 	.word	0x00000082


	//----- nvinfo : EIATTR_KPARAM_INFO
	.align		4
.L_7:
        /*0008*/ 	.byte	0x04, 0x17
        /*000a*/ 	.short	(.L_9 - .L_8)
.L_8:
        /*000c*/ 	.word	0x00000000
        /*0010*/ 	.short	0x0003
        /*0012*/ 	.short	0x0018
        /*0014*/ 	.byte	0x00, 0xf0, 0x11, 0x00


	//----- nvinfo : EIATTR_KPARAM_INFO
	.align		4
.L_9:
        /*0018*/ 	.byte	0x04, 0x17
        /*001a*/ 	.short	(.L_11 - .L_10)
.L_10:
        /*001c*/ 	.word	0x00000000
        /*0020*/ 	.short	0x0002
        /*0022*/ 	.short	0x0010
        /*0024*/ 	.byte	0x00, 0xf5, 0x21, 0x00


	//----- nvinfo : EIATTR_KPARAM_INFO
	.align		4
.L_11:
        /*0028*/ 	.byte	0x04, 0x17
        /*002a*/ 	.short	(.L_13 - .L_12)
.L_12:
        /*002c*/ 	.word	0x00000000
        /*0030*/ 	.short	0x0001
        /*0032*/ 	.short	0x0008
        /*0034*/ 	.byte	0x00, 0xf5, 0x21, 0x00


	//----- nvinfo : EIATTR_KPARAM_INFO
	.align		4
.L_13:
        /*0038*/ 	.byte	0x04, 0x17
        /*003a*/ 	.short	(.L_15 - .L_14)
.L_14:
        /*003c*/ 	.word	0x00000000
        /*0040*/ 	.short	0x0000
        /*0042*/ 	.short	0x0000
        /*0044*/ 	.byte	0x00, 0xf5, 0x21, 0x00


	//----- nvinfo : EIATTR_SPARSE_MMA_MASK
	.align		4
.L_15:
        /*0048*/ 	.byte	0x03, 0x50
        /*004a*/ 	.short	0x0000


	//----- nvinfo : EIATTR_MAXREG_COUNT
	.align		4
        /*004c*/ 	.byte	0x03, 0x1b
        /*004e*/ 	.short	0x00ff


	//----- nvinfo : EIATTR_MERCURY_ISA_VERSION
	.align		4
        /*0050*/ 	.byte	0x03, 0x5f
        /*0052*/ 	.short	0x0101


	//----- nvinfo : EIATTR_VRC_CTA_INIT_COUNT
	.align		4
        /*0054*/ 	.byte	0x02, 0x4a
	.zero		1
	.zero		1


	//----- nvinfo : EIATTR_EXIT_INSTR_OFFSETS
	.align		4
        /*0058*/ 	.byte	0x04, 0x1c
        /*005a*/ 	.short	(.L_17 - .L_16)


	//   ....[0]....
.L_16:
        /*005c*/ 	.word	0x00000080


	//   ....[1]....
        /*0060*/ 	.word	0x00000140


	//----- nvinfo : EIATTR_CBANK_PARAM_SIZE
	.align		4
.L_17:
        /*0064*/ 	.byte	0x03, 0x19
        /*0066*/ 	.short	0x001c


	//----- nvinfo : EIATTR_PARAM_CBANK
	.align		4
        /*0068*/ 	.byte	0x04, 0x0a
        /*006a*/ 	.short	(.L_19 - .L_18)
	.align		4
.L_18:
        /*006c*/ 	.word	index@(.nv.constant0._Z10matrix_addPKfS0_Pfi)
        /*0070*/ 	.short	0x0380
        /*0072*/ 	.short	0x001c


	//----- nvinfo : EIATTR_SW_WAR
	.align		4
.L_19:
        /*0074*/ 	.byte	0x04, 0x36
        /*0076*/ 	.short	(.L_21 - .L_20)
.L_20:
        /*0078*/ 	.word	0x00000008
.L_21:


//--------------------- .nv.callgraph             --------------------------
	.section	.nv.callgraph,"",@"SHT_CUDA_CALLGRAPH"
	.align	4
	.sectionentsize	8
	.align		4
        /*0000*/ 	.word	0x00000000
	.align		4
        /*0004*/ 	.word	0xffffffff
	.align		4
        /*0008*/ 	.word	0x00000000
	.align		4
        /*000c*/ 	.word	0xfffffffe
	.align		4
        /*0010*/ 	.word	0x00000000
	.align		4
        /*0014*/ 	.word	0xfffffffd
	.align		4
        /*0018*/ 	.word	0x00000000
	.align		4
        /*001c*/ 	.word	0xfffffffc


//--------------------- .text._Z10matrix_addPKfS0_Pfi --------------------------
	.section	.text._Z10matrix_addPKfS0_Pfi,"ax",@progbits
	.align	128
        .global         _Z10matrix_addPKfS0_Pfi
        .type           _Z10matrix_addPKfS0_Pfi,@function
        .size           _Z10matrix_addPKfS0_Pfi,(.L_x_1 - _Z10matrix_addPKfS0_Pfi)
        .other          _Z10matrix_addPKfS0_Pfi,@"STO_CUDA_ENTRY STV_DEFAULT"
_Z10matrix_addPKfS0_Pfi:
.text._Z10matrix_addPKfS0_Pfi:
[----:B------:R-:W-:Y:S01]  /*0000*/  LDC R1, c[0x0][0x37c] ;  /* 0x0000df00ff017b82 */ /* 0x000fe20000000800 */
[----:B------:R-:W0:Y:S01]  /*0010*/  S2R R9, SR_CTAID.X ;  /* 0x0000000000097919 */ /* 0x000e220000002500 */
[----:B------:R-:W1:Y:S01]  /*0020*/  LDCU UR4, c[0x0][0x398] ;  /* 0x00007300ff0477ac */ /* 0x000e620008000800 */
[----:B------:R-:W0:Y:S01]  /*0030*/  S2R R0, SR_TID.X ;  /* 0x0000000000007919 */ /* 0x000e220000002100 */
[----:B------:R-:W0:Y:S01]  /*0040*/  LDCU UR5, c[0x0][0x360] ;  /* 0x00006c00ff0577ac */ /* 0x000e220008000800 */
[----:B-1----:R-:W-:Y:S01]  /*0050*/  UIMAD UR4, UR4, UR4, URZ ;  /* 0x00000004040472a4 */ /* 0x002fe2000f8e02ff */
[----:B0-----:R-:W-:-:S05]  /*0060*/  IMAD R9, R9, UR5, R0 ;  /* 0x0000000509097c24 */ /* 0x001fca000f8e0200 */
[----:B------:R-:W-:-:S13]  /*0070*/  ISETP.GE.AND P0, PT, R9, UR4, PT ;  /* 0x0000000409007c0c */ /* 0x000fda000bf06270 */
[----:B------:R-:W-:Y:S05]  /*0080*/  @P0 EXIT ;  /* 0x000000000000094d */ /* 0x000fea0003800000 */
[----:B------:R-:W0:Y:S01]  /*0090*/  LDC.64 R2, c[0x0][0x380] ;  /* 0x0000e000ff027b82 */ /* 0x000e220000000a00 */
[----:B------:R-:W1:Y:S07]  /*00a0*/  LDCU.64 UR4, c[0x0][0x358] ;  /* 0x00006b00ff0477ac */ /* 0x000e6e0008000a00 */
[----:B------:R-:W2:Y:S08]  /*00b0*/  LDC.64 R4, c[0x0][0x388] ;  /* 0x0000e200ff047b82 */ /* 0x000eb00000000a00 */
[----:B------:R-:W3:Y:S01]  /*00c0*/  LDC.64 R6, c[0x0][0x390] ;  /* 0x0000e400ff067b82 */ /* 0x000ee20000000a00 */
[----:B0-----:R-:W-:-:S06]  /*00d0*/  IMAD.WIDE R2, R9, 0x4, R2 ;  /* 0x0000000409027825 */ /* 0x001fcc00078e0202 */
[----:B-1----:R-:W4:Y:S01]  /*00e0*/  LDG.E R2, desc[UR4][R2.64] ;  /* 0x0000000402027981 */ /* 0x002f22000c1e1900 */
[----:B--2---:R-:W-:-:S06]  /*00f0*/  IMAD.WIDE R4, R9, 0x4, R4 ;  /* 0x0000000409047825 */ /* 0x004fcc00078e0204 */
[----:B------:R-:W4:Y:S01]  /*0100*/  LDG.E R5, desc[UR4][R4.64] ;  /* 0x0000000404057981 */ /* 0x000f22000c1e1900 */
[----:B---3--:R-:W-:-:S04]  /*0110*/  IMAD.WIDE R6, R9, 0x4, R6 ;  /* 0x0000000409067825 */ /* 0x008fc800078e0206 */
[----:B----4-:R-:W-:-:S05]  /*0120*/  FADD R9, R2, R5 ;  /* 0x0000000502097221 */ /* 0x010fca0000000000 */
[----:B------:R-:W-:Y:S01]  /*0130*/  STG.E desc[UR4][R6.64], R9 ;  /* 0x0000000906007986 */ /* 0x000fe2000c101904 */
[----:B------:R-:W-:Y:S05]  /*0140*/  EXIT ;  /* 0x000000000000794d */ /* 0x000fea0003800000 */
.L_x_0:
[----:B------:R-:W-:-:S00]  /*0150*/  BRA `(.L_x_0) ;  /* 0xfffffffc00fc7947 */ /* 0x000fc0000383ffff */
[----:B------:R-:W-:-:S00]  /*0160*/  NOP ;  /* 0x0000000000007918 */ /* 0x000fc00000000000 */
        /* <DEDUP_REMOVED lines=9> */
.L_x_1:


//--------------------- .nv.shared.reserved.0     --------------------------
	.section	.nv.shared.reserved.0,"aw",@nobits
	.weak		__nv_reservedSMEM_offset_0_alias
	.size		__nv_reservedSMEM_offset_0_alias, 0, 64
	.other		__nv_reservedSMEM_offset_0_alias,@"STO_CUDA_RESERVED_SHARED STV_DEFAULT"
__nv_reservedSMEM_offset_0_alias:
	.zero		0
	.zero		64


//--------------------- .nv.constant0._Z10matrix_addPKfS0_Pfi --------------------------
	.section	.nv.constant0._Z10matrix_addPKfS0_Pfi,"a",@progbits
	.sectionflags	@""
	.align	4
.nv.constant0._Z10matrix_addPKfS0_Pfi:
	.zero		924


//--------------------- SYMBOLS --------------------------

	.type		.nv.reservedSmem.offset0,@object
	.size		.nv.reservedSmem.offset0,0x4
